//
// Generated by NVIDIA NVVM Compiler
//
// Compiler Build ID: CL-36424714
// Cuda compilation tools, release 13.0, V13.0.88
// Based on NVVM 20.0.0
//

.version 9.0
.target sm_100
.address_size 64

	// .globl	_Z17half_scale_kernelPfS_i

.visible .entry _Z17half_scale_kernelPfS_i(
	.param .u64 .ptr .align 1 _Z17half_scale_kernelPfS_i_param_0,
	.param .u64 .ptr .align 1 _Z17half_scale_kernelPfS_i_param_1,
	.param .u32 _Z17half_scale_kernelPfS_i_param_2
)
{
	.reg .pred 	%p<2>;
	.reg .b16 	%rs<7>;
	.reg .b32 	%r<6>;
	.reg .b32 	%f<4>;
	.reg .b64 	%rd<8>;

	ld.param.u64 	%rd1, [_Z17half_scale_kernelPfS_i_param_0];
	ld.param.u64 	%rd2, [_Z17half_scale_kernelPfS_i_param_1];
	ld.param.u32 	%r2, [_Z17half_scale_kernelPfS_i_param_2];
	mov.u32 	%r3, %tid.x;
	mov.u32 	%r4, %ntid.x;
	mov.u32 	%r5, %ctaid.x;
	mad.lo.s32 	%r1, %r4, %r5, %r3;
	setp.ge.s32 	%p1, %r1, %r2;
	@%p1 bra 	$L__BB0_2;
	cvta.to.global.u64 	%rd3, %rd1;
	cvta.to.global.u64 	%rd4, %rd2;
	mov.f32 	%f1, 0f3F000000;
	// begin inline asm
	{  cvt.rn.f16.f32 %rs1, %f1;}

	// end inline asm
	mul.wide.s32 	%rd5, %r1, 4;
	add.s64 	%rd6, %rd3, %rd5;
	ld.global.f32 	%f2, [%rd6];
	// begin inline asm
	{  cvt.rn.f16.f32 %rs2, %f2;}

	// end inline asm
	// begin inline asm
	{mul.f16 %rs3,%rs2,%rs1;
}
	// end inline asm
	// begin inline asm
	{  cvt.f32.f16 %f3, %rs3;}

	// end inline asm
	add.s64 	%rd7, %rd4, %rd5;
	st.global.f32 	[%rd7], %f3;
$L__BB0_2:
	ret;

}


// ===== COMPILED SASS (sm_100) =====

	.target	sm_100

	.elftype	@"ET_EXEC"


//--------------------- .note.nv.tkinfo           --------------------------
	.section	.note.nv.tkinfo,"",@"SHT_NOTE"
	.sectionflags	@"SHF_NOTE_NV_TKINFO"
	.tkinfo
        /*0018*/ 	.word	0x00000002
        /*0030*/ 	.string	""
        /*0030*/ 	.string	"ptxas"
        /*0030*/ 	.string	"Cuda compilation tools, release 13.0, V13.0.88"
        /*0030*/ 	.string	"Build cuda_13.0.r13.0/compiler.36424714_0"
        /*0030*/ 	.string	"-arch sm_100 -m 64 "



//--------------------- .note.nv.cuinfo           --------------------------
	.section	.note.nv.cuinfo,"",@"SHT_NOTE"
	.sectionflags	@"SHF_NOTE_NV_CUINFO"
        /*0018*/ 	.short	0x0002
        /*001a*/ 	.short	0x0064
        /*001c*/ 	.short	0x0082
	.zero		2


//--------------------- .nv.info                  --------------------------
	.section	.nv.info,"",@"SHT_CUDA_INFO"
	.align	4


	//----- nvinfo : EIATTR_REGCOUNT
	.align		4
        /*0000*/ 	.byte	0x04, 0x2f
        /*0002*/ 	.short	(.L_1 - .L_0)
	.align		4
.L_0:
        /*0004*/ 	.word	index@(_Z17half_scale_kernelPfS_i)
        /*0008*/ 	.word	0x0000000a


	//----- nvinfo : EIATTR_FRAME_SIZE
	.align		4
.L_1:
        /*000c*/ 	.byte	0x04, 0x11
        /*000e*/ 	.short	(.L_3 - .L_2)
	.align		4
.L_2:
        /*0010*/ 	.word	index@(_Z17half_scale_kernelPfS_i)
        /*0014*/ 	.word	0x00000000


	//----- nvinfo : EIATTR_MIN_STACK_SIZE
	.align		4
.L_3:
        /*0018*/ 	.byte	0x04, 0x12
        /*001a*/ 	.short	(.L_5 - .L_4)
	.align		4
.L_4:
        /*001c*/ 	.word	index@(_Z17half_scale_kernelPfS_i)
        /*0020*/ 	.word	0x00000000
.L_5:


//--------------------- .nv.compat                --------------------------
	.section	.nv.compat,"",@"SHT_CUDA_COMPAT_INFO"
	.align	4
        /*0000*/ 	.byte	0x02, 0x09, 0x00, 0x00, 0x02, 0x02, 0x01, 0x00, 0x02, 0x05, 0x05, 0x00, 0x03, 0x07, 0x01, 0x01
        /*0010*/ 	.byte	0x02, 0x03, 0x00, 0x00, 0x02, 0x06, 0x01, 0x00, 0x04, 0x0b, 0x08, 0x00, 0x09, 0x00, 0x00, 0x00
        /*0020*/ 	.byte	0x00, 0x00, 0x00, 0x00


//--------------------- .nv.info._Z17half_scale_kernelPfS_i --------------------------
	.section	.nv.info._Z17half_scale_kernelPfS_i,"",@"SHT_CUDA_INFO"
	.sectionflags	@""
	.align	4


	//----- nvinfo : EIATTR_CUDA_API_VERSION
	.align		4
        /*0000*/ 	.byte	0x04, 0x37
        /*0002*/ 	.short	(.L_7 - .L_6)
.L_6:
        /*0004*/ 	.word	0x00000082


	//----- nvinfo : EIATTR_KPARAM_INFO
	.align		4
.L_7:
        /*0008*/ 	.byte	0x04, 0x17
        /*000a*/ 	.short	(.L_9 - .L_8)
.L_8:
        /*000c*/ 	.word	0x00000000
        /*0010*/ 	.short	0x0002
        /*0012*/ 	.short	0x0010
        /*0014*/ 	.byte	0x00, 0xf0, 0x11, 0x00


	//----- nvinfo : EIATTR_KPARAM_INFO
	.align		4
.L_9:
        /*0018*/ 	.byte	0x04, 0x17
        /*001a*/ 	.short	(.L_11 - .L_10)
.L_10:
        /*001c*/ 	.word	0x00000000
        /*0020*/ 	.short	0x0001
        /*0022*/ 	.short	0x0008
        /*0024*/ 	.byte	0x00, 0xf5, 0x21, 0x00


	//----- nvinfo : EIATTR_KPARAM_INFO
	.align		4
.L_11:
        /*0028*/ 	.byte	0x04, 0x17
        /*002a*/ 	.short	(.L_13 - .L_12)
.L_12:
        /*002c*/ 	.word	0x00000000
        /*0030*/ 	.short	0x0000
        /*0032*/ 	.short	0x0000
        /*0034*/ 	.byte	0x00, 0xf5, 0x21, 0x00


	//----- nvinfo : EIATTR_SPARSE_MMA_MASK
	.align		4
.L_13:
        /*0038*/ 	.byte	0x03, 0x50
        /*003a*/ 	.short	0x0000


	//----- nvinfo : EIATTR_MAXREG_COUNT
	.align		4
        /*003c*/ 	.byte	0x03, 0x1b
        /*003e*/ 	.short	0x00ff


	//----- nvinfo : EIATTR_MERCURY_ISA_VERSION
	.align		4
        /*0040*/ 	.byte	0x03, 0x5f
        /*0042*/ 	.short	0x0101


	//----- nvinfo : EIATTR_VRC_CTA_INIT_COUNT
	.align		4
        /*0044*/ 	.byte	0x02, 0x4a
	.zero		1
	.zero		1


	//----- nvinfo : EIATTR_EXIT_INSTR_OFFSETS
	.align		4
        /*0048*/ 	.byte	0x04, 0x1c
        /*004a*/ 	.short	(.L_15 - .L_14)


	//   ....[0]....
.L_14:
        /*004c*/ 	.word	0x00000070


	//   ....[1]....
        /*0050*/ 	.word	0x00000120


	//----- nvinfo : EIATTR_CBANK_PARAM_SIZE
	.align		4
.L_15:
        /*0054*/ 	.byte	0x03, 0x19
        /*0056*/ 	.short	0x0014


	//----- nvinfo : EIATTR_PARAM_CBANK
	.align		4
        /*0058*/ 	.byte	0x04, 0x0a
        /*005a*/ 	.short	(.L_17 - .L_16)
	.align		4
.L_16:
        /*005c*/ 	.word	index@(.nv.constant0._Z17half_scale_kernelPfS_i)
        /*0060*/ 	.short	0x0380
        /*0062*/ 	.short	0x0014


	//----- nvinfo : EIATTR_SW_WAR
	.align		4
.L_17:
        /*0064*/ 	.byte	0x04, 0x36
        /*0066*/ 	.short	(.L_19 - .L_18)
.L_18:
        /*0068*/ 	.word	0x00000008
.L_19:


//--------------------- .nv.callgraph             --------------------------
	.section	.nv.callgraph,"",@"SHT_CUDA_CALLGRAPH"
	.align	4
	.sectionentsize	8
	.align		4
        /*0000*/ 	.word	0x00000000
	.align		4
        /*0004*/ 	.word	0xffffffff
	.align		4
        /*0008*/ 	.word	0x00000000
	.align		4
        /*000c*/ 	.word	0xfffffffe
	.align		4
        /*0010*/ 	.word	0x00000000
	.align		4
        /*0014*/ 	.word	0xfffffffd
	.align		4
        /*0018*/ 	.word	0x00000000
	.align		4
        /*001c*/ 	.word	0xfffffffc


//--------------------- .text._Z17half_scale_kernelPfS_i --------------------------
	.section	.text._Z17half_scale_kernelPfS_i,"ax",@progbits
	.align	128
        .global         _Z17half_scale_kernelPfS_i
        .type           _Z17half_scale_kernelPfS_i,@function
        .size           _Z17half_scale_kernelPfS_i,(.L_x_1 - _Z17half_scale_kernelPfS_i)
        .other          _Z17half_scale_kernelPfS_i,@"STO_CUDA_ENTRY STV_DEFAULT"
_Z17half_scale_kernelPfS_i:
.text._Z17half_scale_kernelPfS_i:
[----:B------:R-:W-:Y:S01]  /*0000*/  LDC R1, c[0x0][0x37c] ;  /* 0x0000df00ff017b82 */ /* 0x000fe20000000800 */
[----:B------:R-:W0:Y:S01]  /*0010*/  S2R R7, SR_TID.X ;  /* 0x0000000000077919 */ /* 0x000e220000002100 */
[----:B------:R-:W0:Y:S01]  /*0020*/  LDCU UR4, c[0x0][0x360] ;  /* 0x00006c00ff0477ac */ /* 0x000e220008000800 */
[----:B------:R-:W0:Y:S01]  /*0030*/  S2R R0, SR_CTAID.X ;  /* 0x0000000000007919 */ /* 0x000e220000002500 */
[----:B------:R-:W1:Y:S01]  /*0040*/  LDCU UR5, c[0x0][0x390] ;  /* 0x00007200ff0577ac */ /* 0x000e620008000800 */
[----:B0-----:R-:W-:-:S05]  /*0050*/  IMAD R7, R0, UR4, R7 ;  /* 0x0000000400077c24 */ /* 0x001fca000f8e0207 */
[----:B-1----:R-:W-:-:S13]  /*0060*/  ISETP.GE.AND P0, PT, R7, UR5, PT ;  /* 0x0000000507007c0c */ /* 0x002fda000bf06270 */
[----:B------:R-:W-:Y:S05]  /*0070*/  @P0 EXIT ;  /* 0x000000000000094d */ /* 0x000fea0003800000 */
[----:B------:R-:W0:Y:S01]  /*0080*/  LDC.64 R2, c[0x0][0x380] ;  /* 0x0000e000ff027b82 */ /* 0x000e220000000a00 */
[----:B------:R-:W1:Y:S07]  /*0090*/  LDCU.64 UR4, c[0x0][0x358] ;  /* 0x00006b00ff0477ac */ /* 0x000e6e0008000a00 */
[----:B------:R-:W2:Y:S01]  /*00a0*/  LDC.64 R4, c[0x0][0x388] ;  /* 0x0000e200ff047b82 */ /* 0x000ea20000000a00 */
[----:B0-----:R-:W-:-:S06]  /*00b0*/  IMAD.WIDE R2, R7, 0x4, R2 ;  /* 0x0000000407027825 */ /* 0x001fcc00078e0202 */
[----:B-1----:R-:W3:Y:S01]  /*00c0*/  LDG.E R2, desc[UR4][R2.64] ;  /* 0x0000000402027981 */ /* 0x002ee2000c1e1900 */
[----:B--2---:R-:W-:Y:S01]  /*00d0*/  IMAD.WIDE R4, R7, 0x4, R4 ;  /* 0x0000000407047825 */ /* 0x004fe200078e0204 */
[----:B---3--:R-:W-:-:S05]  /*00e0*/  F2FP.F16.F32.PACK_AB R0, RZ, R2 ;  /* 0x00000002ff00723e */ /* 0x008fca00000000ff */
[----:B------:R-:W-:-:S05]  /*00f0*/  HMUL2 R0, R0.H0_H0, 0.5, 0.5 ;  /* 0x3800380000007832 */ /* 0x000fca0000000800 */
[----:B------:R-:W-:-:S05]  /*0100*/  HADD2.F32 R7, -RZ, R0.H0_H0 ;  /* 0x20000000ff077230 */ /* 0x000fca0000004100 */
[----:B------:R-:W-:Y:S01]  /*0110*/  STG.E desc[UR4][R4.64], R7 ;  /* 0x0000000704007986 */ /* 0x000fe2000c101904 */
[----:B------:R-:W-:Y:S05]  /*0120*/  EXIT ;  /* 0x000000000000794d */ /* 0x000fea0003800000 */
.L_x_0:
[----:B------:R-:W-:-:S00]  /*0130*/  BRA `(.L_x_0) ;  /* 0xfffffffc00fc7947 */ /* 0x000fc0000383ffff */
[----:B------:R-:W-:-:S00]  /*0140*/  NOP ;  /* 0x0000000000007918 */ /* 0x000fc00000000000 */
        /* <DEDUP_REMOVED lines=11> */
.L_x_1:


//--------------------- .nv.shared.reserved.0     --------------------------
	.section	.nv.shared.reserved.0,"aw",@nobits
	.weak		__nv_reservedSMEM_offset_0_alias
	.size		__nv_reservedSMEM_offset_0_alias, 0, 64
	.other		__nv_reservedSMEM_offset_0_alias,@"STO_CUDA_RESERVED_SHARED STV_DEFAULT"
__nv_reservedSMEM_offset_0_alias:
	.zero		0
	.zero		64


//--------------------- .nv.constant0._Z17half_scale_kernelPfS_i --------------------------
	.section	.nv.constant0._Z17half_scale_kernelPfS_i,"a",@progbits
	.sectionflags	@""
	.align	4
.nv.constant0._Z17half_scale_kernelPfS_i:
	.zero		916


//--------------------- SYMBOLS --------------------------

	.type		.nv.reservedSmem.offset0,@object
	.size		.nv.reservedSmem.offset0,0x4
